//
// Generated by NVIDIA NVVM Compiler
//
// Compiler Build ID: CL-36424714
// Cuda compilation tools, release 13.0, V13.0.88
// Based on NVVM 20.0.0
//

.version 9.0
.target sm_100
.address_size 64

	// .globl	_Z10initializeiPxPbS0_

.visible .entry _Z10initializeiPxPbS0_(
	.param .u32 _Z10initializeiPxPbS0__param_0,
	.param .u64 .ptr .align 1 _Z10initializeiPxPbS0__param_1,
	.param .u64 .ptr .align 1 _Z10initializeiPxPbS0__param_2,
	.param .u64 .ptr .align 1 _Z10initializeiPxPbS0__param_3
)
{
	.reg .pred 	%p<3>;
	.reg .b16 	%rs<2>;
	.reg .b32 	%r<11>;
	.reg .b64 	%rd<13>;

	ld.param.u32 	%r6, [_Z10initializeiPxPbS0__param_0];
	ld.param.u64 	%rd4, [_Z10initializeiPxPbS0__param_1];
	ld.param.u64 	%rd5, [_Z10initializeiPxPbS0__param_2];
	ld.param.u64 	%rd6, [_Z10initializeiPxPbS0__param_3];
	mov.u32 	%r7, %tid.x;
	mov.u32 	%r8, %ctaid.x;
	mov.u32 	%r1, %ntid.x;
	mad.lo.s32 	%r10, %r8, %r1, %r7;
	setp.ge.s32 	%p1, %r10, %r6;
	@%p1 bra 	$L__BB0_3;
	mov.u32 	%r9, %nctaid.x;
	mul.lo.s32 	%r3, %r1, %r9;
	cvta.to.global.u64 	%rd1, %rd4;
	cvta.to.global.u64 	%rd2, %rd5;
	cvta.to.global.u64 	%rd3, %rd6;
$L__BB0_2:
	cvt.s64.s32 	%rd7, %r10;
	mul.wide.s32 	%rd8, %r10, 8;
	add.s64 	%rd9, %rd1, %rd8;
	mov.b64 	%rd10, 9223372036854775807;
	st.global.u64 	[%rd9], %rd10;
	add.s64 	%rd11, %rd2, %rd7;
	mov.b16 	%rs1, 0;
	st.global.u8 	[%rd11], %rs1;
	add.s64 	%rd12, %rd3, %rd7;
	st.global.u8 	[%rd12], %rs1;
	add.s32 	%r10, %r10, %r3;
	setp.lt.s32 	%p2, %r10, %r6;
	@%p2 bra 	$L__BB0_2;
$L__BB0_3:
	ret;

}
	// .globl	_Z28initializeDistOfSourceVertexPxiPb
.visible .entry _Z28initializeDistOfSourceVertexPxiPb(
	.param .u64 .ptr .align 1 _Z28initializeDistOfSourceVertexPxiPb_param_0,
	.param .u32 _Z28initializeDistOfSourceVertexPxiPb_param_1,
	.param .u64 .ptr .align 1 _Z28initializeDistOfSourceVertexPxiPb_param_2
)
{
	.reg .b16 	%rs<2>;
	.reg .b32 	%r<2>;
	.reg .b64 	%rd<10>;

	ld.param.u64 	%rd1, [_Z28initializeDistOfSourceVertexPxiPb_param_0];
	ld.param.u32 	%r1, [_Z28initializeDistOfSourceVertexPxiPb_param_1];
	ld.param.u64 	%rd2, [_Z28initializeDistOfSourceVertexPxiPb_param_2];
	cvta.to.global.u64 	%rd3, %rd2;
	cvta.to.global.u64 	%rd4, %rd1;
	cvt.s64.s32 	%rd5, %r1;
	mul.wide.s32 	%rd6, %r1, 8;
	add.s64 	%rd7, %rd4, %rd6;
	mov.b64 	%rd8, 0;
	st.global.u64 	[%rd7], %rd8;
	add.s64 	%rd9, %rd3, %rd5;
	mov.b16 	%rs1, 1;
	st.global.u8 	[%rd9], %rs1;
	ret;

}
	// .globl	_Z10relaxEdgesiPKiS0_PKxPbPxS3_S3_
.visible .entry _Z10relaxEdgesiPKiS0_PKxPbPxS3_S3_(
	.param .u32 _Z10relaxEdgesiPKiS0_PKxPbPxS3_S3__param_0,
	.param .u64 .ptr .align 1 _Z10relaxEdgesiPKiS0_PKxPbPxS3_S3__param_1,
	.param .u64 .ptr .align 1 _Z10relaxEdgesiPKiS0_PKxPbPxS3_S3__param_2,
	.param .u64 .ptr .align 1 _Z10relaxEdgesiPKiS0_PKxPbPxS3_S3__param_3,
	.param .u64 .ptr .align 1 _Z10relaxEdgesiPKiS0_PKxPbPxS3_S3__param_4,
	.param .u64 .ptr .align 1 _Z10relaxEdgesiPKiS0_PKxPbPxS3_S3__param_5,
	.param .u64 .ptr .align 1 _Z10relaxEdgesiPKiS0_PKxPbPxS3_S3__param_6,
	.param .u64 .ptr .align 1 _Z10relaxEdgesiPKiS0_PKxPbPxS3_S3__param_7
)
{
	.reg .pred 	%p<5>;
	.reg .b16 	%rs<3>;
	.reg .b32 	%r<13>;
	.reg .b64 	%rd<34>;

	ld.param.u32 	%r8, [_Z10relaxEdgesiPKiS0_PKxPbPxS3_S3__param_0];
	ld.param.u64 	%rd10, [_Z10relaxEdgesiPKiS0_PKxPbPxS3_S3__param_1];
	ld.param.u64 	%rd11, [_Z10relaxEdgesiPKiS0_PKxPbPxS3_S3__param_2];
	ld.param.u64 	%rd12, [_Z10relaxEdgesiPKiS0_PKxPbPxS3_S3__param_3];
	ld.param.u64 	%rd13, [_Z10relaxEdgesiPKiS0_PKxPbPxS3_S3__param_4];
	ld.param.u64 	%rd14, [_Z10relaxEdgesiPKiS0_PKxPbPxS3_S3__param_5];
	ld.param.u64 	%rd15, [_Z10relaxEdgesiPKiS0_PKxPbPxS3_S3__param_6];
	ld.param.u64 	%rd16, [_Z10relaxEdgesiPKiS0_PKxPbPxS3_S3__param_7];
	mov.u32 	%r9, %tid.x;
	mov.u32 	%r10, %ctaid.x;
	mov.u32 	%r1, %ntid.x;
	mad.lo.s32 	%r12, %r10, %r1, %r9;
	setp.ge.s32 	%p1, %r12, %r8;
	@%p1 bra 	$L__BB2_6;
	cvta.to.global.u64 	%rd1, %rd14;
	mov.u32 	%r11, %nctaid.x;
	mul.lo.s32 	%r3, %r1, %r11;
	cvta.to.global.u64 	%rd2, %rd10;
	cvta.to.global.u64 	%rd3, %rd15;
	cvta.to.global.u64 	%rd4, %rd11;
	cvta.to.global.u64 	%rd5, %rd12;
	cvta.to.global.u64 	%rd6, %rd13;
	cvta.to.global.u64 	%rd7, %rd16;
$L__BB2_2:
	mul.wide.s32 	%rd17, %r12, 4;
	add.s64 	%rd18, %rd2, %rd17;
	ld.global.nc.u32 	%r5, [%rd18];
	cvt.s64.s32 	%rd19, %r5;
	add.s64 	%rd20, %rd3, %rd19;
	ld.global.u8 	%rs1, [%rd20];
	setp.eq.s16 	%p2, %rs1, 0;
	@%p2 bra 	$L__BB2_5;
	add.s64 	%rd22, %rd4, %rd17;
	ld.global.nc.u32 	%r6, [%rd22];
	mul.wide.s32 	%rd23, %r12, 8;
	add.s64 	%rd24, %rd5, %rd23;
	ld.global.nc.u64 	%rd25, [%rd24];
	mul.wide.s32 	%rd26, %r5, 8;
	add.s64 	%rd27, %rd1, %rd26;
	ld.global.u64 	%rd28, [%rd27];
	add.s64 	%rd8, %rd28, %rd25;
	mul.wide.s32 	%rd29, %r6, 8;
	add.s64 	%rd9, %rd1, %rd29;
	ld.global.u64 	%rd30, [%rd9];
	setp.ge.s64 	%p3, %rd8, %rd30;
	@%p3 bra 	$L__BB2_5;
	cvt.s64.s32 	%rd31, %r6;
	atom.global.min.s64 	%rd32, [%rd9], %rd8;
	mov.b16 	%rs2, 1;
	st.global.u8 	[%rd6], %rs2;
	add.s64 	%rd33, %rd7, %rd31;
	st.global.u8 	[%rd33], %rs2;
$L__BB2_5:
	add.s32 	%r12, %r12, %r3;
	setp.lt.s32 	%p4, %r12, %r8;
	@%p4 bra 	$L__BB2_2;
$L__BB2_6:
	ret;

}
	// .globl	_Z10unsetFlagsiPb
.visible .entry _Z10unsetFlagsiPb(
	.param .u32 _Z10unsetFlagsiPb_param_0,
	.param .u64 .ptr .align 1 _Z10unsetFlagsiPb_param_1
)
{
	.reg .pred 	%p<3>;
	.reg .b16 	%rs<2>;
	.reg .b32 	%r<11>;
	.reg .b64 	%rd<5>;

	ld.param.u32 	%r6, [_Z10unsetFlagsiPb_param_0];
	ld.param.u64 	%rd2, [_Z10unsetFlagsiPb_param_1];
	mov.u32 	%r7, %tid.x;
	mov.u32 	%r8, %ctaid.x;
	mov.u32 	%r1, %ntid.x;
	mad.lo.s32 	%r10, %r8, %r1, %r7;
	setp.ge.s32 	%p1, %r10, %r6;
	@%p1 bra 	$L__BB3_3;
	mov.u32 	%r9, %nctaid.x;
	mul.lo.s32 	%r3, %r1, %r9;
	cvta.to.global.u64 	%rd1, %rd2;
$L__BB3_2:
	cvt.s64.s32 	%rd3, %r10;
	add.s64 	%rd4, %rd1, %rd3;
	mov.b16 	%rs1, 0;
	st.global.u8 	[%rd4], %rs1;
	add.s32 	%r10, %r10, %r3;
	setp.lt.s32 	%p2, %r10, %r6;
	@%p2 bra 	$L__BB3_2;
$L__BB3_3:
	ret;

}


// ===== COMPILED SASS (sm_100) =====

	.target	sm_100

	.elftype	@"ET_EXEC"


//--------------------- .note.nv.tkinfo           --------------------------
	.section	.note.nv.tkinfo,"",@"SHT_NOTE"
	.sectionflags	@"SHF_NOTE_NV_TKINFO"
	.tkinfo
        /*0018*/ 	.word	0x00000002
        /*0030*/ 	.string	""
        /*0030*/ 	.string	"ptxas"
        /*0030*/ 	.string	"Cuda compilation tools, release 13.0, V13.0.88"
        /*0030*/ 	.string	"Build cuda_13.0.r13.0/compiler.36424714_0"
        /*0030*/ 	.string	"-arch sm_100 -m 64 "



//--------------------- .note.nv.cuinfo           --------------------------
	.section	.note.nv.cuinfo,"",@"SHT_NOTE"
	.sectionflags	@"SHF_NOTE_NV_CUINFO"
        /*0018*/ 	.short	0x0002
        /*001a*/ 	.short	0x0064
        /*001c*/ 	.short	0x0082
	.zero		2


//--------------------- .nv.info                  --------------------------
	.section	.nv.info,"",@"SHT_CUDA_INFO"
	.align	4


	//----- nvinfo : EIATTR_REGCOUNT
	.align		4
        /*0000*/ 	.byte	0x04, 0x2f
        /*0002*/ 	.short	(.L_1 - .L_0)
	.align		4
.L_0:
        /*0004*/ 	.word	index@(_Z10initializeiPxPbS0_)
        /*0008*/ 	.word	0x00000010


	//----- nvinfo : EIATTR_FRAME_SIZE
	.align		4
.L_1:
        /*000c*/ 	.byte	0x04, 0x11
        /*000e*/ 	.short	(.L_3 - .L_2)
	.align		4
.L_2:
        /*0010*/ 	.word	index@(_Z10initializeiPxPbS0_)
        /*0014*/ 	.word	0x00000000


	//----- nvinfo : EIATTR_REGCOUNT
	.align		4
.L_3:
        /*0018*/ 	.byte	0x04, 0x2f
        /*001a*/ 	.short	(.L_5 - .L_4)
	.align		4
.L_4:
        /*001c*/ 	.word	index@(_Z28initializeDistOfSourceVertexPxiPb)
        /*0020*/ 	.word	0x0000000a


	//----- nvinfo : EIATTR_FRAME_SIZE
	.align		4
.L_5:
        /*0024*/ 	.byte	0x04, 0x11
        /*0026*/ 	.short	(.L_7 - .L_6)
	.align		4
.L_6:
        /*0028*/ 	.word	index@(_Z28initializeDistOfSourceVertexPxiPb)
        /*002c*/ 	.word	0x00000000


	//----- nvinfo : EIATTR_REGCOUNT
	.align		4
.L_7:
        /*0030*/ 	.byte	0x04, 0x2f
        /*0032*/ 	.short	(.L_9 - .L_8)
	.align		4
.L_8:
        /*0034*/ 	.word	index@(_Z10relaxEdgesiPKiS0_PKxPbPxS3_S3_)
        /*0038*/ 	.word	0x0000001a


	//----- nvinfo : EIATTR_FRAME_SIZE
	.align		4
.L_9:
        /*003c*/ 	.byte	0x04, 0x11
        /*003e*/ 	.short	(.L_11 - .L_10)
	.align		4
.L_10:
        /*0040*/ 	.word	index@(_Z10relaxEdgesiPKiS0_PKxPbPxS3_S3_)
        /*0044*/ 	.word	0x00000000


	//----- nvinfo : EIATTR_REGCOUNT
	.align		4
.L_11:
        /*0048*/ 	.byte	0x04, 0x2f
        /*004a*/ 	.short	(.L_13 - .L_12)
	.align		4
.L_12:
        /*004c*/ 	.word	index@(_Z10unsetFlagsiPb)
        /*0050*/ 	.word	0x00000008


	//----- nvinfo : EIATTR_FRAME_SIZE
	.align		4
.L_13:
        /*0054*/ 	.byte	0x04, 0x11
        /*0056*/ 	.short	(.L_15 - .L_14)
	.align		4
.L_14:
        /*0058*/ 	.word	index@(_Z10unsetFlagsiPb)
        /*005c*/ 	.word	0x00000000


	//----- nvinfo : EIATTR_MIN_STACK_SIZE
	.align		4
.L_15:
        /*0060*/ 	.byte	0x04, 0x12
        /*0062*/ 	.short	(.L_17 - .L_16)
	.align		4
.L_16:
        /*0064*/ 	.word	index@(_Z10unsetFlagsiPb)
        /*0068*/ 	.word	0x00000000


	//----- nvinfo : EIATTR_MIN_STACK_SIZE
	.align		4
.L_17:
        /*006c*/ 	.byte	0x04, 0x12
        /*006e*/ 	.short	(.L_19 - .L_18)
	.align		4
.L_18:
        /*0070*/ 	.word	index@(_Z10relaxEdgesiPKiS0_PKxPbPxS3_S3_)
        /*0074*/ 	.word	0x00000000


	//----- nvinfo : EIATTR_MIN_STACK_SIZE
	.align		4
.L_19:
        /*0078*/ 	.byte	0x04, 0x12
        /*007a*/ 	.short	(.L_21 - .L_20)
	.align		4
.L_20:
        /*007c*/ 	.word	index@(_Z28initializeDistOfSourceVertexPxiPb)
        /*0080*/ 	.word	0x00000000


	//----- nvinfo : EIATTR_MIN_STACK_SIZE
	.align		4
.L_21:
        /*0084*/ 	.byte	0x04, 0x12
        /*0086*/ 	.short	(.L_23 - .L_22)
	.align		4
.L_22:
        /*0088*/ 	.word	index@(_Z10initializeiPxPbS0_)
        /*008c*/ 	.word	0x00000000
.L_23:


//--------------------- .nv.compat                --------------------------
	.section	.nv.compat,"",@"SHT_CUDA_COMPAT_INFO"
	.align	4
        /*0000*/ 	.byte	0x02, 0x09, 0x00, 0x00, 0x02, 0x02, 0x01, 0x00, 0x02, 0x05, 0x05, 0x00, 0x03, 0x07, 0x01, 0x01
        /*0010*/ 	.byte	0x02, 0x03, 0x00, 0x00, 0x02, 0x06, 0x01, 0x00, 0x04, 0x0b, 0x08, 0x00, 0x09, 0x00, 0x00, 0x00
        /*0020*/ 	.byte	0x00, 0x00, 0x00, 0x00


//--------------------- .nv.info._Z10unsetFlagsiPb --------------------------
	.section	.nv.info._Z10unsetFlagsiPb,"",@"SHT_CUDA_INFO"
	.sectionflags	@""
	.align	4


	//----- nvinfo : EIATTR_CUDA_API_VERSION
	.align		4
        /*0000*/ 	.byte	0x04, 0x37
        /*0002*/ 	.short	(.L_25 - .L_24)
.L_24:
        /*0004*/ 	.word	0x00000082


	//----- nvinfo : EIATTR_KPARAM_INFO
	.align		4
.L_25:
        /*0008*/ 	.byte	0x04, 0x17
        /*000a*/ 	.short	(.L_27 - .L_26)
.L_26:
        /*000c*/ 	.word	0x00000000
        /*0010*/ 	.short	0x0001
        /*0012*/ 	.short	0x0008
        /*0014*/ 	.byte	0x00, 0xf5, 0x21, 0x00


	//----- nvinfo : EIATTR_KPARAM_INFO
	.align		4
.L_27:
        /*0018*/ 	.byte	0x04, 0x17
        /*001a*/ 	.short	(.L_29 - .L_28)
.L_28:
        /*001c*/ 	.word	0x00000000
        /*0020*/ 	.short	0x0000
        /*0022*/ 	.short	0x0000
        /*0024*/ 	.byte	0x00, 0xf0, 0x11, 0x00


	//----- nvinfo : EIATTR_SPARSE_MMA_MASK
	.align		4
.L_29:
        /*0028*/ 	.byte	0x03, 0x50
        /*002a*/ 	.short	0x0000


	//----- nvinfo : EIATTR_MAXREG_COUNT
	.align		4
        /*002c*/ 	.byte	0x03, 0x1b
        /*002e*/ 	.short	0x00ff


	//----- nvinfo : EIATTR_MERCURY_ISA_VERSION
	.align		4
        /*0030*/ 	.byte	0x03, 0x5f
        /*0032*/ 	.short	0x0101


	//----- nvinfo : EIATTR_VRC_CTA_INIT_COUNT
	.align		4
        /*0034*/ 	.byte	0x02, 0x4a
	.zero		1
	.zero		1


	//----- nvinfo : EIATTR_EXIT_INSTR_OFFSETS
	.align		4
        /*0038*/ 	.byte	0x04, 0x1c
        /*003a*/ 	.short	(.L_31 - .L_30)


	//   ....[0]....
.L_30:
        /*003c*/ 	.word	0x00000070


	//   ....[1]....
        /*0040*/ 	.word	0x00000120


	//----- nvinfo : EIATTR_CRS_STACK_SIZE
	.align		4
.L_31:
        /*0044*/ 	.byte	0x04, 0x1e
        /*0046*/ 	.short	(.L_33 - .L_32)
.L_32:
        /*0048*/ 	.word	0x00000000


	//----- nvinfo : EIATTR_CBANK_PARAM_SIZE
	.align		4
.L_33:
        /*004c*/ 	.byte	0x03, 0x19
        /*004e*/ 	.short	0x0010


	//----- nvinfo : EIATTR_PARAM_CBANK
	.align		4
        /*0050*/ 	.byte	0x04, 0x0a
        /*0052*/ 	.short	(.L_35 - .L_34)
	.align		4
.L_34:
        /*0054*/ 	.word	index@(.nv.constant0._Z10unsetFlagsiPb)
        /*0058*/ 	.short	0x0380
        /*005a*/ 	.short	0x0010


	//----- nvinfo : EIATTR_SW_WAR
	.align		4
.L_35:
        /*005c*/ 	.byte	0x04, 0x36
        /*005e*/ 	.short	(.L_37 - .L_36)
.L_36:
        /*0060*/ 	.word	0x00000008
.L_37:


//--------------------- .nv.info._Z10relaxEdgesiPKiS0_PKxPbPxS3_S3_ --------------------------
	.section	.nv.info._Z10relaxEdgesiPKiS0_PKxPbPxS3_S3_,"",@"SHT_CUDA_INFO"
	.sectionflags	@""
	.align	4


	//----- nvinfo : EIATTR_CUDA_API_VERSION
	.align		4
        /*0000*/ 	.byte	0x04, 0x37
        /*0002*/ 	.short	(.L_39 - .L_38)
.L_38:
        /*0004*/ 	.word	0x00000082


	//----- nvinfo : EIATTR_KPARAM_INFO
	.align		4
.L_39:
        /*0008*/ 	.byte	0x04, 0x17
        /*000a*/ 	.short	(.L_41 - .L_40)
.L_40:
        /*000c*/ 	.word	0x00000000
        /*0010*/ 	.short	0x0007
        /*0012*/ 	.short	0x0038
        /*0014*/ 	.byte	0x00, 0xf5, 0x21, 0x00


	//----- nvinfo : EIATTR_KPARAM_INFO
	.align		4
.L_41:
        /*0018*/ 	.byte	0x04, 0x17
        /*001a*/ 	.short	(.L_43 - .L_42)
.L_42:
        /*001c*/ 	.word	0x00000000
        /*0020*/ 	.short	0x0006
        /*0022*/ 	.short	0x0030
        /*0024*/ 	.byte	0x00, 0xf5, 0x21, 0x00


	//----- nvinfo : EIATTR_KPARAM_INFO
	.align		4
.L_43:
        /*0028*/ 	.byte	0x04, 0x17
        /*002a*/ 	.short	(.L_45 - .L_44)
.L_44:
        /*002c*/ 	.word	0x00000000
        /*0030*/ 	.short	0x0005
        /*0032*/ 	.short	0x0028
        /*0034*/ 	.byte	0x00, 0xf5, 0x21, 0x00


	//----- nvinfo : EIATTR_KPARAM_INFO
	.align		4
.L_45:
        /*0038*/ 	.byte	0x04, 0x17
        /*003a*/ 	.short	(.L_47 - .L_46)
.L_46:
        /*003c*/ 	.word	0x00000000
        /*0040*/ 	.short	0x0004
        /*0042*/ 	.short	0x0020
        /*0044*/ 	.byte	0x00, 0xf5, 0x21, 0x00


	//----- nvinfo : EIATTR_KPARAM_INFO
	.align		4
.L_47:
        /*0048*/ 	.byte	0x04, 0x17
        /*004a*/ 	.short	(.L_49 - .L_48)
.L_48:
        /*004c*/ 	.word	0x00000000
        /*0050*/ 	.short	0x0003
        /*0052*/ 	.short	0x0018
        /*0054*/ 	.byte	0x00, 0xf5, 0x21, 0x00


	//----- nvinfo : EIATTR_KPARAM_INFO
	.align		4
.L_49:
        /*0058*/ 	.byte	0x04, 0x17
        /*005a*/ 	.short	(.L_51 - .L_50)
.L_50:
        /*005c*/ 	.word	0x00000000
        /*0060*/ 	.short	0x0002
        /*0062*/ 	.short	0x0010
        /*0064*/ 	.byte	0x00, 0xf5, 0x21, 0x00


	//----- nvinfo : EIATTR_KPARAM_INFO
	.align		4
.L_51:
        /*0068*/ 	.byte	0x04, 0x17
        /*006a*/ 	.short	(.L_53 - .L_52)
.L_52:
        /*006c*/ 	.word	0x00000000
        /*0070*/ 	.short	0x0001
        /*0072*/ 	.short	0x0008
        /*0074*/ 	.byte	0x00, 0xf5, 0x21, 0x00


	//----- nvinfo : EIATTR_KPARAM_INFO
	.align		4
.L_53:
        /*0078*/ 	.byte	0x04, 0x17
        /*007a*/ 	.short	(.L_55 - .L_54)
.L_54:
        /*007c*/ 	.word	0x00000000
        /*0080*/ 	.short	0x0000
        /*0082*/ 	.short	0x0000
        /*0084*/ 	.byte	0x00, 0xf0, 0x11, 0x00


	//----- nvinfo : EIATTR_SPARSE_MMA_MASK
	.align		4
.L_55:
        /*0088*/ 	.byte	0x03, 0x50
        /*008a*/ 	.short	0x0000


	//----- nvinfo : EIATTR_MAXREG_COUNT
	.align		4
        /*008c*/ 	.byte	0x03, 0x1b
        /*008e*/ 	.short	0x00ff


	//----- nvinfo : EIATTR_MERCURY_ISA_VERSION
	.align		4
        /*0090*/ 	.byte	0x03, 0x5f
        /*0092*/ 	.short	0x0101


	//----- nvinfo : EIATTR_VRC_CTA_INIT_COUNT
	.align		4
        /*0094*/ 	.byte	0x02, 0x4a
	.zero		1
	.zero		1


	//----- nvinfo : EIATTR_EXIT_INSTR_OFFSETS
	.align		4
        /*0098*/ 	.byte	0x04, 0x1c
        /*009a*/ 	.short	(.L_57 - .L_56)


	//   ....[0]....
.L_56:
        /*009c*/ 	.word	0x00000070


	//   ....[1]....
        /*00a0*/ 	.word	0x00000320


	//----- nvinfo : EIATTR_CRS_STACK_SIZE
	.align		4
.L_57:
        /*00a4*/ 	.byte	0x04, 0x1e
        /*00a6*/ 	.short	(.L_59 - .L_58)
.L_58:
        /*00a8*/ 	.word	0x00000000


	//----- nvinfo : EIATTR_CBANK_PARAM_SIZE
	.align		4
.L_59:
        /*00ac*/ 	.byte	0x03, 0x19
        /*00ae*/ 	.short	0x0040


	//----- nvinfo : EIATTR_PARAM_CBANK
	.align		4
        /*00b0*/ 	.byte	0x04, 0x0a
        /*00b2*/ 	.short	(.L_61 - .L_60)
	.align		4
.L_60:
        /*00b4*/ 	.word	index@(.nv.constant0._Z10relaxEdgesiPKiS0_PKxPbPxS3_S3_)
        /*00b8*/ 	.short	0x0380
        /*00ba*/ 	.short	0x0040


	//----- nvinfo : EIATTR_SW_WAR
	.align		4
.L_61:
        /*00bc*/ 	.byte	0x04, 0x36
        /*00be*/ 	.short	(.L_63 - .L_62)
.L_62:
        /*00c0*/ 	.word	0x00000008
.L_63:


//--------------------- .nv.info._Z28initializeDistOfSourceVertexPxiPb --------------------------
	.section	.nv.info._Z28initializeDistOfSourceVertexPxiPb,"",@"SHT_CUDA_INFO"
	.sectionflags	@""
	.align	4


	//----- nvinfo : EIATTR_CUDA_API_VERSION
	.align		4
        /*0000*/ 	.byte	0x04, 0x37
        /*0002*/ 	.short	(.L_65 - .L_64)
.L_64:
        /*0004*/ 	.word	0x00000082


	//----- nvinfo : EIATTR_KPARAM_INFO
	.align		4
.L_65:
        /*0008*/ 	.byte	0x04, 0x17
        /*000a*/ 	.short	(.L_67 - .L_66)
.L_66:
        /*000c*/ 	.word	0x00000000
        /*0010*/ 	.short	0x0002
        /*0012*/ 	.short	0x0010
        /*0014*/ 	.byte	0x00, 0xf5, 0x21, 0x00


	//----- nvinfo : EIATTR_KPARAM_INFO
	.align		4
.L_67:
        /*0018*/ 	.byte	0x04, 0x17
        /*001a*/ 	.short	(.L_69 - .L_68)
.L_68:
        /*001c*/ 	.word	0x00000000
        /*0020*/ 	.short	0x0001
        /*0022*/ 	.short	0x0008
        /*0024*/ 	.byte	0x00, 0xf0, 0x11, 0x00


	//----- nvinfo : EIATTR_KPARAM_INFO
	.align		4
.L_69:
        /*0028*/ 	.byte	0x04, 0x17
        /*002a*/ 	.short	(.L_71 - .L_70)
.L_70:
        /*002c*/ 	.word	0x00000000
        /*0030*/ 	.short	0x0000
        /*0032*/ 	.short	0x0000
        /*0034*/ 	.byte	0x00, 0xf5, 0x21, 0x00


	//----- nvinfo : EIATTR_SPARSE_MMA_MASK
	.align		4
.L_71:
        /*0038*/ 	.byte	0x03, 0x50
        /*003a*/ 	.short	0x0000


	//----- nvinfo : EIATTR_MAXREG_COUNT
	.align		4
        /*003c*/ 	.byte	0x03, 0x1b
        /*003e*/ 	.short	0x00ff


	//----- nvinfo : EIATTR_MERCURY_ISA_VERSION
	.align		4
        /*0040*/ 	.byte	0x03, 0x5f
        /*0042*/ 	.short	0x0101


	//----- nvinfo : EIATTR_VRC_CTA_INIT_COUNT
	.align		4
        /*0044*/ 	.byte	0x02, 0x4a
	.zero		1
	.zero		1


	//----- nvinfo : EIATTR_EXIT_INSTR_OFFSETS
	.align		4
        /*0048*/ 	.byte	0x04, 0x1c
        /*004a*/ 	.short	(.L_73 - .L_72)


	//   ....[0]....
.L_72:
        /*004c*/ 	.word	0x000000b0


	//----- nvinfo : EIATTR_CBANK_PARAM_SIZE
	.align		4
.L_73:
        /*0050*/ 	.byte	0x03, 0x19
        /*0052*/ 	.short	0x0018


	//----- nvinfo : EIATTR_PARAM_CBANK
	.align		4
        /*0054*/ 	.byte	0x04, 0x0a
        /*0056*/ 	.short	(.L_75 - .L_74)
	.align		4
.L_74:
        /*0058*/ 	.word	index@(.nv.constant0._Z28initializeDistOfSourceVertexPxiPb)
        /*005c*/ 	.short	0x0380
        /*005e*/ 	.short	0x0018


	//----- nvinfo : EIATTR_SW_WAR
	.align		4
.L_75:
        /*0060*/ 	.byte	0x04, 0x36
        /*0062*/ 	.short	(.L_77 - .L_76)
.L_76:
        /*0064*/ 	.word	0x00000008
.L_77:


//--------------------- .nv.info._Z10initializeiPxPbS0_ --------------------------
	.section	.nv.info._Z10initializeiPxPbS0_,"",@"SHT_CUDA_INFO"
	.sectionflags	@""
	.align	4


	//----- nvinfo : EIATTR_CUDA_API_VERSION
	.align		4
        /*0000*/ 	.byte	0x04, 0x37
        /*0002*/ 	.short	(.L_79 - .L_78)
.L_78:
        /*0004*/ 	.word	0x00000082


	//----- nvinfo : EIATTR_KPARAM_INFO
	.align		4
.L_79:
        /*0008*/ 	.byte	0x04, 0x17
        /*000a*/ 	.short	(.L_81 - .L_80)
.L_80:
        /*000c*/ 	.word	0x00000000
        /*0010*/ 	.short	0x0003
        /*0012*/ 	.short	0x0018
        /*0014*/ 	.byte	0x00, 0xf5, 0x21, 0x00


	//----- nvinfo : EIATTR_KPARAM_INFO
	.align		4
.L_81:
        /*0018*/ 	.byte	0x04, 0x17
        /*001a*/ 	.short	(.L_83 - .L_82)
.L_82:
        /*001c*/ 	.word	0x00000000
        /*0020*/ 	.short	0x0002
        /*0022*/ 	.short	0x0010
        /*0024*/ 	.byte	0x00, 0xf5, 0x21, 0x00


	//----- nvinfo : EIATTR_KPARAM_INFO
	.align		4
.L_83:
        /*0028*/ 	.byte	0x04, 0x17
        /*002a*/ 	.short	(.L_85 - .L_84)
.L_84:
        /*002c*/ 	.word	0x00000000
        /*0030*/ 	.short	0x0001
        /*0032*/ 	.short	0x0008
        /*0034*/ 	.byte	0x00, 0xf5, 0x21, 0x00


	//----- nvinfo : EIATTR_KPARAM_INFO
	.align		4
.L_85:
        /*0038*/ 	.byte	0x04, 0x17
        /*003a*/ 	.short	(.L_87 - .L_86)
.L_86:
        /*003c*/ 	.word	0x00000000
        /*0040*/ 	.short	0x0000
        /*0042*/ 	.short	0x0000
        /*0044*/ 	.byte	0x00, 0xf0, 0x11, 0x00


	//----- nvinfo : EIATTR_SPARSE_MMA_MASK
	.align		4
.L_87:
        /*0048*/ 	.byte	0x03, 0x50
        /*004a*/ 	.short	0x0000


	//----- nvinfo : EIATTR_MAXREG_COUNT
	.align		4
        /*004c*/ 	.byte	0x03, 0x1b
        /*004e*/ 	.short	0x00ff


	//----- nvinfo : EIATTR_MERCURY_ISA_VERSION
	.align		4
        /*0050*/ 	.byte	0x03, 0x5f
        /*0052*/ 	.short	0x0101


	//----- nvinfo : EIATTR_VRC_CTA_INIT_COUNT
	.align		4
        /*0054*/ 	.byte	0x02, 0x4a
	.zero		1
	.zero		1


	//----- nvinfo : EIATTR_EXIT_INSTR_OFFSETS
	.align		4
        /*0058*/ 	.byte	0x04, 0x1c
        /*005a*/ 	.short	(.L_89 - .L_88)


	//   ....[0]....
.L_88:
        /*005c*/ 	.word	0x00000070


	//   ....[1]....
        /*0060*/ 	.word	0x000001b0


	//----- nvinfo : EIATTR_CRS_STACK_SIZE
	.align		4
.L_89:
        /*0064*/ 	.byte	0x04, 0x1e
        /*0066*/ 	.short	(.L_91 - .L_90)
.L_90:
        /*0068*/ 	.word	0x00000000


	//----- nvinfo : EIATTR_CBANK_PARAM_SIZE
	.align		4
.L_91:
        /*006c*/ 	.byte	0x03, 0x19
        /*006e*/ 	.short	0x0020


	//----- nvinfo : EIATTR_PARAM_CBANK
	.align		4
        /*0070*/ 	.byte	0x04, 0x0a
        /*0072*/ 	.short	(.L_93 - .L_92)
	.align		4
.L_92:
        /*0074*/ 	.word	index@(.nv.constant0._Z10initializeiPxPbS0_)
        /*0078*/ 	.short	0x0380
        /*007a*/ 	.short	0x0020


	//----- nvinfo : EIATTR_SW_WAR
	.align		4
.L_93:
        /*007c*/ 	.byte	0x04, 0x36
        /*007e*/ 	.short	(.L_95 - .L_94)
.L_94:
        /*0080*/ 	.word	0x00000008
.L_95:


//--------------------- .nv.callgraph             --------------------------
	.section	.nv.callgraph,"",@"SHT_CUDA_CALLGRAPH"
	.align	4
	.sectionentsize	8
	.align		4
        /*0000*/ 	.word	0x00000000
	.align		4
        /*0004*/ 	.word	0xffffffff
	.align		4
        /*0008*/ 	.word	0x00000000
	.align		4
        /*000c*/ 	.word	0xfffffffe
	.align		4
        /*0010*/ 	.word	0x00000000
	.align		4
        /*0014*/ 	.word	0xfffffffd
	.align		4
        /*0018*/ 	.word	0x00000000
	.align		4
        /*001c*/ 	.word	0xfffffffc


//--------------------- .text._Z10unsetFlagsiPb   --------------------------
	.section	.text._Z10unsetFlagsiPb,"ax",@progbits
	.align	128
        .global         _Z10unsetFlagsiPb
        .type           _Z10unsetFlagsiPb,@function
        .size           _Z10unsetFlagsiPb,(.L_x_9 - _Z10unsetFlagsiPb)
        .other          _Z10unsetFlagsiPb,@"STO_CUDA_ENTRY STV_DEFAULT"
_Z10unsetFlagsiPb:
.text._Z10unsetFlagsiPb:
[----:B------:R-:W-:Y:S01]  /*0000*/  LDC R1, c[0x0][0x37c] ;  /* 0x0000df00ff017b82 */ /* 0x000fe20000000800 */
[----:B------:R-:W0:Y:S07]  /*0010*/  S2R R0, SR_TID.X ;  /* 0x0000000000007919 */ /* 0x000e2e0000002100 */
[----:B------:R-:W0:Y:S01]  /*0020*/  S2UR UR4, SR_CTAID.X ;  /* 0x00000000000479c3 */ /* 0x000e220000002500 */
[----:B------:R-:W1:Y:S07]  /*0030*/  LDCU UR5, c[0x0][0x380] ;  /* 0x00007000ff0577ac */ /* 0x000e6e0008000800 */
[----:B------:R-:W0:Y:S02]  /*0040*/  LDC R5, c[0x0][0x360] ;  /* 0x0000d800ff057b82 */ /* 0x000e240000000800 */
[----:B0-----:R-:W-:-:S05]  /*0050*/  IMAD R0, R5, UR4, R0 ;  /* 0x0000000405007c24 */ /* 0x001fca000f8e0200 */
[----:B-1----:R-:W-:-:S13]  /*0060*/  ISETP.GE.AND P0, PT, R0, UR5, PT ;  /* 0x0000000500007c0c */ /* 0x002fda000bf06270 */
[----:B------:R-:W-:Y:S05]  /*0070*/  @P0 EXIT ;  /* 0x000000000000094d */ /* 0x000fea0003800000 */
[----:B------:R-:W0:Y:S01]  /*0080*/  LDCU UR4, c[0x0][0x370] ;  /* 0x00006e00ff0477ac */ /* 0x000e220008000800 */
[----:B------:R-:W1:Y:S01]  /*0090*/  LDCU.64 UR6, c[0x0][0x358] ;  /* 0x00006b00ff0677ac */ /* 0x000e620008000a00 */
[----:B------:R-:W2:Y:S01]  /*00a0*/  LDCU.64 UR8, c[0x0][0x388] ;  /* 0x00007100ff0877ac */ /* 0x000ea20008000a00 */
[----:B0-----:R-:W-:-:S07]  /*00b0*/  IMAD R5, R5, UR4, RZ ;  /* 0x0000000405057c24 */ /* 0x001fce000f8e02ff */
.L_x_0:
[----:B--2---:R-:W-:-:S04]  /*00c0*/  IADD3 R2, P0, PT, R0, UR8, RZ ;  /* 0x0000000800027c10 */ /* 0x004fc8000ff1e0ff */
[----:B------:R-:W-:Y:S01]  /*00d0*/  LEA.HI.X.SX32 R3, R0, UR9, 0x1, P0 ;  /* 0x0000000900037c11 */ /* 0x000fe200080f0eff */
[----:B------:R-:W-:-:S04]  /*00e0*/  IMAD.IADD R0, R5, 0x1, R0 ;  /* 0x0000000105007824 */ /* 0x000fc800078e0200 */
[----:B-1----:R0:W-:Y:S01]  /*00f0*/  STG.E.U8 desc[UR6][R2.64], RZ ;  /* 0x000000ff02007986 */ /* 0x0021e2000c101106 */
[----:B------:R-:W-:-:S13]  /*0100*/  ISETP.GE.AND P0, PT, R0, UR5, PT ;  /* 0x0000000500007c0c */ /* 0x000fda000bf06270 */
[----:B0-----:R-:W-:Y:S05]  /*0110*/  @!P0 BRA `(.L_x_0) ;  /* 0xfffffffc00e88947 */ /* 0x001fea000383ffff */
[----:B------:R-:W-:Y:S05]  /*0120*/  EXIT ;  /* 0x000000000000794d */ /* 0x000fea0003800000 */
.L_x_1:
[----:B------:R-:W-:-:S00]  /*0130*/  BRA `(.L_x_1) ;  /* 0xfffffffc00fc7947 */ /* 0x000fc0000383ffff */
[----:B------:R-:W-:-:S00]  /*0140*/  NOP ;  /* 0x0000000000007918 */ /* 0x000fc00000000000 */
        /* <DEDUP_REMOVED lines=11> */
.L_x_9:


//--------------------- .text._Z10relaxEdgesiPKiS0_PKxPbPxS3_S3_ --------------------------
	.section	.text._Z10relaxEdgesiPKiS0_PKxPbPxS3_S3_,"ax",@progbits
	.align	128
        .global         _Z10relaxEdgesiPKiS0_PKxPbPxS3_S3_
        .type           _Z10relaxEdgesiPKiS0_PKxPbPxS3_S3_,@function
        .size           _Z10relaxEdgesiPKiS0_PKxPbPxS3_S3_,(.L_x_10 - _Z10relaxEdgesiPKiS0_PKxPbPxS3_S3_)
        .other          _Z10relaxEdgesiPKiS0_PKxPbPxS3_S3_,@"STO_CUDA_ENTRY STV_DEFAULT"
_Z10relaxEdgesiPKiS0_PKxPbPxS3_S3_:
.text._Z10relaxEdgesiPKiS0_PKxPbPxS3_S3_:
        /* <DEDUP_REMOVED lines=8> */
[----:B------:R-:W0:Y:S01]  /*0080*/  LDC.64 R2, c[0x0][0x388] ;  /* 0x0000e200ff027b82 */ /* 0x000e220000000a00 */
[----:B------:R-:W1:Y:S01]  /*0090*/  LDCU UR4, c[0x0][0x370] ;  /* 0x00006e00ff0477ac */ /* 0x000e620008000800 */
[----:B------:R-:W2:Y:S06]  /*00a0*/  LDCU.64 UR6, c[0x0][0x358] ;  /* 0x00006b00ff0677ac */ /* 0x000eac0008000a00 */
[----:B------:R-:W3:Y:S01]  /*00b0*/  LDC.64 R4, c[0x0][0x3a8] ;  /* 0x0000ea00ff047b82 */ /* 0x000ee20000000a00 */
[----:B------:R-:W4:Y:S01]  /*00c0*/  LDCU UR5, c[0x0][0x380] ;  /* 0x00007000ff0577ac */ /* 0x000f220008000800 */
[----:B------:R-:W0:Y:S06]  /*00d0*/  LDCU.64 UR8, c[0x0][0x3b0] ;  /* 0x00007600ff0877ac */ /* 0x000e2c0008000a00 */
[----:B------:R-:W0:Y:S01]  /*00e0*/  LDC.64 R6, c[0x0][0x390] ;  /* 0x0000e400ff067b82 */ /* 0x000e220000000a00 */
[----:B------:R-:W0:Y:S01]  /*00f0*/  LDCU.64 UR10, c[0x0][0x3b8] ;  /* 0x00007700ff0a77ac */ /* 0x000e220008000a00 */
[----:B-1----:R-:W-:-:S06]  /*0100*/  IMAD R0, R0, UR4, RZ ;  /* 0x0000000400007c24 */ /* 0x002fcc000f8e02ff */
[----:B--2---:R-:W1:Y:S02]  /*0110*/  LDC.64 R8, c[0x0][0x398] ;  /* 0x0000e600ff087b82 */ /* 0x004e640000000a00 */
.L_x_4:
[----:B0-2---:R-:W-:-:S05]  /*0120*/  IMAD.WIDE R12, R11, 0x4, R2 ;  /* 0x000000040b0c7825 */ /* 0x005fca00078e0202 */
[----:B------:R-:W2:Y:S02]  /*0130*/  LDG.E.CONSTANT R17, desc[UR6][R12.64] ;  /* 0x000000060c117981 */ /* 0x000ea4000c1e9900 */
[----:B--2---:R-:W-:-:S04]  /*0140*/  IADD3 R14, P0, PT, R17, UR8, RZ ;  /* 0x00000008110e7c10 */ /* 0x004fc8000ff1e0ff */
[----:B------:R-:W-:-:S05]  /*0150*/  LEA.HI.X.SX32 R15, R17, UR9, 0x1, P0 ;  /* 0x00000009110f7c11 */ /* 0x000fca00080f0eff */
[----:B------:R-:W2:Y:S01]  /*0160*/  LDG.E.U8 R14, desc[UR6][R14.64] ;  /* 0x000000060e0e7981 */ /* 0x000ea2000c1e1100 */
[----:B------:R-:W-:Y:S01]  /*0170*/  BSSY.RECONVERGENT B0, `(.L_x_2) ;  /* 0x0000017000007945 */ /* 0x000fe20003800200 */
[----:B--2---:R-:W-:-:S13]  /*0180*/  ISETP.NE.AND P0, PT, R14, RZ, PT ;  /* 0x000000ff0e00720c */ /* 0x004fda0003f05270 */
[----:B------:R-:W-:Y:S05]  /*0190*/  @!P0 BRA `(.L_x_3) ;  /* 0x0000000000508947 */ /* 0x000fea0003800000 */
[----:B------:R-:W-:-:S06]  /*01a0*/  IMAD.WIDE R12, R11, 0x4, R6 ;  /* 0x000000040b0c7825 */ /* 0x000fcc00078e0206 */
[----:B------:R-:W2:Y:S01]  /*01b0*/  LDG.E.CONSTANT R13, desc[UR6][R12.64] ;  /* 0x000000060c0d7981 */ /* 0x000ea2000c1e9900 */
[----:B-1----:R-:W-:-:S04]  /*01c0*/  IMAD.WIDE R14, R11, 0x8, R8 ;  /* 0x000000080b0e7825 */ /* 0x002fc800078e0208 */
[--C-:B---3--:R-:W-:Y:S02]  /*01d0*/  IMAD.WIDE R16, R17, 0x8, R4.reuse ;  /* 0x0000000811107825 */ /* 0x108fe400078e0204 */
[----:B------:R-:W3:Y:S04]  /*01e0*/  LDG.E.64.CONSTANT R14, desc[UR6][R14.64] ;  /* 0x000000060e0e7981 */ /* 0x000ee8000c1e9b00 */
[----:B------:R-:W3:Y:S01]  /*01f0*/  LDG.E.64 R16, desc[UR6][R16.64] ;  /* 0x0000000610107981 */ /* 0x000ee2000c1e1b00 */
[----:B--2---:R-:W-:-:S05]  /*0200*/  IMAD.WIDE R22, R13, 0x8, R4 ;  /* 0x000000080d167825 */ /* 0x004fca00078e0204 */
[----:B------:R-:W2:Y:S01]  /*0210*/  LDG.E.64 R18, desc[UR6][R22.64] ;  /* 0x0000000616127981 */ /* 0x000ea2000c1e1b00 */
[----:B---3--:R-:W-:-:S05]  /*0220*/  IADD3 R20, P0, PT, R14, R16, RZ ;  /* 0x000000100e147210 */ /* 0x008fca0007f1e0ff */
[----:B------:R-:W-:Y:S01]  /*0230*/  IMAD.X R21, R15, 0x1, R17, P0 ;  /* 0x000000010f157824 */ /* 0x000fe200000e0611 */
[----:B--2---:R-:W-:-:S04]  /*0240*/  ISETP.GE.U32.AND P0, PT, R20, R18, PT ;  /* 0x000000121400720c */ /* 0x004fc80003f06070 */
[----:B------:R-:W-:-:S13]  /*0250*/  ISETP.GE.AND.EX P0, PT, R21, R19, PT, P0 ;  /* 0x000000131500720c */ /* 0x000fda0003f06300 */
[----:B------:R-:W-:Y:S05]  /*0260*/  @P0 BRA `(.L_x_3) ;  /* 0x00000000001c0947 */ /* 0x000fea0003800000 */
[----:B------:R-:W0:Y:S01]  /*0270*/  LDC.64 R14, c[0x0][0x3a0] ;  /* 0x0000e800ff0e7b82 */ /* 0x000e220000000a00 */
[C---:B------:R-:W-:Y:S01]  /*0280*/  IADD3 R12, P0, PT, R13.reuse, UR10, RZ ;  /* 0x0000000a0d0c7c10 */ /* 0x040fe2000ff1e0ff */
[----:B------:R-:W-:Y:S01]  /*0290*/  IMAD.MOV.U32 R10, RZ, RZ, 0x1 ;  /* 0x00000001ff0a7424 */ /* 0x000fe200078e00ff */
[----:B------:R2:W-:Y:S02]  /*02a0*/  REDG.E.MIN.S64.STRONG.GPU desc[UR6][R22.64], R20 ;  /* 0x000000141600798e */ /* 0x0005e4000c92e706 */
[----:B------:R-:W-:Y:S02]  /*02b0*/  LEA.HI.X.SX32 R13, R13, UR11, 0x1, P0 ;  /* 0x0000000b0d0d7c11 */ /* 0x000fe400080f0eff */
[----:B0-----:R2:W-:Y:S04]  /*02c0*/  STG.E.U8 desc[UR6][R14.64], R10 ;  /* 0x0000000a0e007986 */ /* 0x0015e8000c101106 */
[----:B------:R2:W-:Y:S03]  /*02d0*/  STG.E.U8 desc[UR6][R12.64], R10 ;  /* 0x0000000a0c007986 */ /* 0x0005e6000c101106 */
.L_x_3:
[----:B----4-:R-:W-:Y:S05]  /*02e0*/  BSYNC.RECONVERGENT B0 ;  /* 0x0000000000007941 */ /* 0x010fea0003800200 */
.L_x_2:
[----:B------:R-:W-:-:S05]  /*02f0*/  IMAD.IADD R11, R0, 0x1, R11 ;  /* 0x00000001000b7824 */ /* 0x000fca00078e020b */
[----:B------:R-:W-:-:S13]  /*0300*/  ISETP.GE.AND P0, PT, R11, UR5, PT ;  /* 0x000000050b007c0c */ /* 0x000fda000bf06270 */
[----:B------:R-:W-:Y:S05]  /*0310*/  @!P0 BRA `(.L_x_4) ;  /* 0xfffffffc00808947 */ /* 0x000fea000383ffff */
[----:B------:R-:W-:Y:S05]  /*0320*/  EXIT ;  /* 0x000000000000794d */ /* 0x000fea0003800000 */
.L_x_5:
        /* <DEDUP_REMOVED lines=13> */
.L_x_10:


//--------------------- .text._Z28initializeDistOfSourceVertexPxiPb --------------------------
	.section	.text._Z28initializeDistOfSourceVertexPxiPb,"ax",@progbits
	.align	128
        .global         _Z28initializeDistOfSourceVertexPxiPb
        .type           _Z28initializeDistOfSourceVertexPxiPb,@function
        .size           _Z28initializeDistOfSourceVertexPxiPb,(.L_x_11 - _Z28initializeDistOfSourceVertexPxiPb)
        .other          _Z28initializeDistOfSourceVertexPxiPb,@"STO_CUDA_ENTRY STV_DEFAULT"
_Z28initializeDistOfSourceVertexPxiPb:
.text._Z28initializeDistOfSourceVertexPxiPb:
[----:B------:R-:W-:Y:S08]  /*0000*/  LDC R1, c[0x0][0x37c] ;  /* 0x0000df00ff017b82 */ /* 0x000ff00000000800 */
[----:B------:R-:W0:Y:S01]  /*0010*/  LDC R5, c[0x0][0x388] ;  /* 0x0000e200ff057b82 */ /* 0x000e220000000800 */
[----:B------:R-:W1:Y:S01]  /*0020*/  LDCU.64 UR4, c[0x0][0x358] ;  /* 0x00006b00ff0477ac */ /* 0x000e620008000a00 */
[----:B------:R-:W-:-:S06]  /*0030*/  HFMA2 R0, -RZ, RZ, 0, 5.9604644775390625e-08 ;  /* 0x00000001ff007431 */ /* 0x000fcc00000001ff */
[----:B------:R-:W0:Y:S08]  /*0040*/  LDC.64 R6, c[0x0][0x390] ;  /* 0x0000e400ff067b82 */ /* 0x000e300000000a00 */
[----:B------:R-:W2:Y:S01]  /*0050*/  LDC.64 R2, c[0x0][0x380] ;  /* 0x0000e000ff027b82 */ /* 0x000ea20000000a00 */
[C---:B0-----:R-:W-:Y:S01]  /*0060*/  IADD3 R4, P0, PT, R5.reuse, R6, RZ ;  /* 0x0000000605047210 */ /* 0x041fe20007f1e0ff */
[----:B--2---:R-:W-:-:S03]  /*0070*/  IMAD.WIDE R2, R5, 0x8, R2 ;  /* 0x0000000805027825 */ /* 0x004fc600078e0202 */
[----:B------:R-:W-:Y:S02]  /*0080*/  LEA.HI.X.SX32 R5, R5, R7, 0x1, P0 ;  /* 0x0000000705057211 */ /* 0x000fe400000f0eff */
[----:B-1----:R-:W-:Y:S04]  /*0090*/  STG.E.64 desc[UR4][R2.64], RZ ;  /* 0x000000ff02007986 */ /* 0x002fe8000c101b04 */
[----:B------:R-:W-:Y:S01]  /*00a0*/  STG.E.U8 desc[UR4][R4.64], R0 ;  /* 0x0000000004007986 */ /* 0x000fe2000c101104 */
[----:B------:R-:W-:Y:S05]  /*00b0*/  EXIT ;  /* 0x000000000000794d */ /* 0x000fea0003800000 */
.L_x_6:
        /* <DEDUP_REMOVED lines=12> */
.L_x_11:


//--------------------- .text._Z10initializeiPxPbS0_ --------------------------
	.section	.text._Z10initializeiPxPbS0_,"ax",@progbits
	.align	128
        .global         _Z10initializeiPxPbS0_
        .type           _Z10initializeiPxPbS0_,@function
        .size           _Z10initializeiPxPbS0_,(.L_x_12 - _Z10initializeiPxPbS0_)
        .other          _Z10initializeiPxPbS0_,@"STO_CUDA_ENTRY STV_DEFAULT"
_Z10initializeiPxPbS0_:
.text._Z10initializeiPxPbS0_:
        /* <DEDUP_REMOVED lines=10> */
[----:B------:R-:W2:Y:S01]  /*00a0*/  LDCU.64 UR6, c[0x0][0x358] ;  /* 0x00006b00ff0677ac */ /* 0x000ea20008000a00 */
[----:B------:R-:W3:Y:S01]  /*00b0*/  LDCU.128 UR8, c[0x0][0x390] ;  /* 0x00007200ff0877ac */ /* 0x000ee20008000c00 */
[----:B-1----:R-:W-:-:S07]  /*00c0*/  IMAD R13, R13, UR4, RZ ;  /* 0x000000040d0d7c24 */ /* 0x002fce000f8e02ff */
.L_x_7:
[----:B-1----:R-:W-:Y:S01]  /*00d0*/  SHF.R.S32.HI R7, RZ, 0x1f, R0 ;  /* 0x0000001fff077819 */ /* 0x002fe20000011400 */
[C---:B0-----:R-:W-:Y:S01]  /*00e0*/  IMAD.WIDE R2, R0.reuse, 0x8, R8 ;  /* 0x0000000800027825 */ /* 0x041fe200078e0208 */
[C---:B---3--:R-:W-:Y:S02]  /*00f0*/  IADD3 R4, P0, PT, R0.reuse, UR8, RZ ;  /* 0x0000000800047c10 */ /* 0x048fe4000ff1e0ff */
[----:B------:R-:W-:Y:S01]  /*0100*/  IADD3 R6, P1, PT, R0, UR10, RZ ;  /* 0x0000000a00067c10 */ /* 0x000fe2000ff3e0ff */
[----:B------:R-:W-:Y:S01]  /*0110*/  IMAD.MOV.U32 R10, RZ, RZ, -0x1 ;  /* 0xffffffffff0a7424 */ /* 0x000fe200078e00ff */
[C---:B------:R-:W-:Y:S01]  /*0120*/  IADD3.X R5, PT, PT, R7.reuse, UR9, RZ, P0, !PT ;  /* 0x0000000907057c10 */ /* 0x040fe200087fe4ff */
[----:B------:R-:W-:Y:S01]  /*0130*/  IMAD.MOV.U32 R11, RZ, RZ, 0x7fffffff ;  /* 0x7fffffffff0b7424 */ /* 0x000fe200078e00ff */
[----:B------:R-:W-:Y:S01]  /*0140*/  IADD3.X R7, PT, PT, R7, UR11, RZ, P1, !PT ;  /* 0x0000000b07077c10 */ /* 0x000fe20008ffe4ff */
[----:B------:R-:W-:-:S03]  /*0150*/  IMAD.IADD R0, R13, 0x1, R0 ;  /* 0x000000010d007824 */ /* 0x000fc600078e0200 */
[----:B--2---:R1:W-:Y:S02]  /*0160*/  STG.E.64 desc[UR6][R2.64], R10 ;  /* 0x0000000a02007986 */ /* 0x0043e4000c101b06 */
[----:B------:R-:W-:Y:S02]  /*0170*/  ISETP.GE.AND P0, PT, R0, UR5, PT ;  /* 0x0000000500007c0c */ /* 0x000fe4000bf06270 */
[----:B------:R1:W-:Y:S04]  /*0180*/  STG.E.U8 desc[UR6][R4.64], RZ ;  /* 0x000000ff04007986 */ /* 0x0003e8000c101106 */
[----:B------:R1:W-:Y:S07]  /*0190*/  STG.E.U8 desc[UR6][R6.64], RZ ;  /* 0x000000ff06007986 */ /* 0x0003ee000c101106 */
[----:B------:R-:W-:Y:S05]  /*01a0*/  @!P0 BRA `(.L_x_7) ;  /* 0xfffffffc00c88947 */ /* 0x000fea000383ffff */
[----:B------:R-:W-:Y:S05]  /*01b0*/  EXIT ;  /* 0x000000000000794d */ /* 0x000fea0003800000 */
.L_x_8:
        /* <DEDUP_REMOVED lines=12> */
.L_x_12:


//--------------------- .nv.shared.reserved.0     --------------------------
	.section	.nv.shared.reserved.0,"aw",@nobits
	.weak		__nv_reservedSMEM_offset_0_alias
	.size		__nv_reservedSMEM_offset_0_alias, 0, 64
	.other		__nv_reservedSMEM_offset_0_alias,@"STO_CUDA_RESERVED_SHARED STV_DEFAULT"
__nv_reservedSMEM_offset_0_alias:
	.zero		0
	.zero		64


//--------------------- .nv.constant0._Z10unsetFlagsiPb --------------------------
	.section	.nv.constant0._Z10unsetFlagsiPb,"a",@progbits
	.sectionflags	@""
	.align	4
.nv.constant0._Z10unsetFlagsiPb:
	.zero		912


//--------------------- .nv.constant0._Z10relaxEdgesiPKiS0_PKxPbPxS3_S3_ --------------------------
	.section	.nv.constant0._Z10relaxEdgesiPKiS0_PKxPbPxS3_S3_,"a",@progbits
	.sectionflags	@""
	.align	4
.nv.constant0._Z10relaxEdgesiPKiS0_PKxPbPxS3_S3_:
	.zero		960


//--------------------- .nv.constant0._Z28initializeDistOfSourceVertexPxiPb --------------------------
	.section	.nv.constant0._Z28initializeDistOfSourceVertexPxiPb,"a",@progbits
	.sectionflags	@""
	.align	4
.nv.constant0._Z28initializeDistOfSourceVertexPxiPb:
	.zero		920


//--------------------- .nv.constant0._Z10initializeiPxPbS0_ --------------------------
	.section	.nv.constant0._Z10initializeiPxPbS0_,"a",@progbits
	.sectionflags	@""
	.align	4
.nv.constant0._Z10initializeiPxPbS0_:
	.zero		928


//--------------------- SYMBOLS --------------------------

	.type		.nv.reservedSmem.offset0,@object
	.size		.nv.reservedSmem.offset0,0x4
